//
// Generated by NVIDIA NVVM Compiler
//
// Compiler Build ID: CL-36424714
// Cuda compilation tools, release 13.0, V13.0.88
// Based on NVVM 20.0.0
//

.version 9.0
.target sm_100
.address_size 64

	// .globl	square

.visible .entry square(
	.param .u64 .ptr .align 1 square_param_0,
	.param .u32 square_param_1
)
{
	.reg .pred 	%p<2>;
	.reg .b32 	%r<8>;
	.reg .b64 	%rd<5>;

	ld.param.u64 	%rd1, [square_param_0];
	ld.param.u32 	%r2, [square_param_1];
	mov.u32 	%r3, %ntid.x;
	mov.u32 	%r4, %ctaid.x;
	mov.u32 	%r5, %tid.x;
	mad.lo.s32 	%r1, %r3, %r4, %r5;
	setp.ge.s32 	%p1, %r1, %r2;
	@%p1 bra 	$L__BB0_2;
	cvta.to.global.u64 	%rd2, %rd1;
	mul.wide.s32 	%rd3, %r1, 4;
	add.s64 	%rd4, %rd2, %rd3;
	ld.global.u32 	%r6, [%rd4];
	mul.lo.s32 	%r7, %r6, %r6;
	st.global.u32 	[%rd4], %r7;
$L__BB0_2:
	ret;

}


// ===== COMPILED SASS (sm_100) =====

	.target	sm_100

	.elftype	@"ET_EXEC"


//--------------------- .note.nv.tkinfo           --------------------------
	.section	.note.nv.tkinfo,"",@"SHT_NOTE"
	.sectionflags	@"SHF_NOTE_NV_TKINFO"
	.tkinfo
        /*0018*/ 	.word	0x00000002
        /*0030*/ 	.string	""
        /*0030*/ 	.string	"ptxas"
        /*0030*/ 	.string	"Cuda compilation tools, release 13.0, V13.0.88"
        /*0030*/ 	.string	"Build cuda_13.0.r13.0/compiler.36424714_0"
        /*0030*/ 	.string	"-arch sm_100 -m 64 "



//--------------------- .note.nv.cuinfo           --------------------------
	.section	.note.nv.cuinfo,"",@"SHT_NOTE"
	.sectionflags	@"SHF_NOTE_NV_CUINFO"
        /*0018*/ 	.short	0x0002
        /*001a*/ 	.short	0x0064
        /*001c*/ 	.short	0x0082
	.zero		2


//--------------------- .nv.info                  --------------------------
	.section	.nv.info,"",@"SHT_CUDA_INFO"
	.align	4


	//----- nvinfo : EIATTR_REGCOUNT
	.align		4
        /*0000*/ 	.byte	0x04, 0x2f
        /*0002*/ 	.short	(.L_1 - .L_0)
	.align		4
.L_0:
        /*0004*/ 	.word	index@(square)
        /*0008*/ 	.word	0x00000008


	//----- nvinfo : EIATTR_FRAME_SIZE
	.align		4
.L_1:
        /*000c*/ 	.byte	0x04, 0x11
        /*000e*/ 	.short	(.L_3 - .L_2)
	.align		4
.L_2:
        /*0010*/ 	.word	index@(square)
        /*0014*/ 	.word	0x00000000


	//----- nvinfo : EIATTR_MIN_STACK_SIZE
	.align		4
.L_3:
        /*0018*/ 	.byte	0x04, 0x12
        /*001a*/ 	.short	(.L_5 - .L_4)
	.align		4
.L_4:
        /*001c*/ 	.word	index@(square)
        /*0020*/ 	.word	0x00000000
.L_5:


//--------------------- .nv.compat                --------------------------
	.section	.nv.compat,"",@"SHT_CUDA_COMPAT_INFO"
	.align	4
        /*0000*/ 	.byte	0x02, 0x09, 0x00, 0x00, 0x02, 0x02, 0x01, 0x00, 0x02, 0x05, 0x05, 0x00, 0x03, 0x07, 0x01, 0x01
        /*0010*/ 	.byte	0x02, 0x03, 0x00, 0x00, 0x02, 0x06, 0x01, 0x00, 0x04, 0x0b, 0x08, 0x00, 0x09, 0x00, 0x00, 0x00
        /*0020*/ 	.byte	0x00, 0x00, 0x00, 0x00


//--------------------- .nv.info.square           --------------------------
	.section	.nv.info.square,"",@"SHT_CUDA_INFO"
	.sectionflags	@""
	.align	4


	//----- nvinfo : EIATTR_CUDA_API_VERSION
	.align		4
        /*0000*/ 	.byte	0x04, 0x37
        /*0002*/ 	.short	(.L_7 - .L_6)
.L_6:
        /*0004*/ 	.word	0x00000082


	//----- nvinfo : EIATTR_KPARAM_INFO
	.align		4
.L_7:
        /*0008*/ 	.byte	0x04, 0x17
        /*000a*/ 	.short	(.L_9 - .L_8)
.L_8:
        /*000c*/ 	.word	0x00000000
        /*0010*/ 	.short	0x0001
        /*0012*/ 	.short	0x0008
        /*0014*/ 	.byte	0x00, 0xf0, 0x11, 0x00


	//----- nvinfo : EIATTR_KPARAM_INFO
	.align		4
.L_9:
        /*0018*/ 	.byte	0x04, 0x17
        /*001a*/ 	.short	(.L_11 - .L_10)
.L_10:
        /*001c*/ 	.word	0x00000000
        /*0020*/ 	.short	0x0000
        /*0022*/ 	.short	0x0000
        /*0024*/ 	.byte	0x00, 0xf5, 0x21, 0x00


	//----- nvinfo : EIATTR_SPARSE_MMA_MASK
	.align		4
.L_11:
        /*0028*/ 	.byte	0x03, 0x50
        /*002a*/ 	.short	0x0000


	//----- nvinfo : EIATTR_MAXREG_COUNT
	.align		4
        /*002c*/ 	.byte	0x03, 0x1b
        /*002e*/ 	.short	0x00ff


	//----- nvinfo : EIATTR_MERCURY_ISA_VERSION
	.align		4
        /*0030*/ 	.byte	0x03, 0x5f
        /*0032*/ 	.short	0x0101


	//----- nvinfo : EIATTR_VRC_CTA_INIT_COUNT
	.align		4
        /*0034*/ 	.byte	0x02, 0x4a
	.zero		1
	.zero		1


	//----- nvinfo : EIATTR_EXIT_INSTR_OFFSETS
	.align		4
        /*0038*/ 	.byte	0x04, 0x1c
        /*003a*/ 	.short	(.L_13 - .L_12)


	//   ....[0]....
.L_12:
        /*003c*/ 	.word	0x00000070


	//   ....[1]....
        /*0040*/ 	.word	0x000000e0


	//----- nvinfo : EIATTR_CBANK_PARAM_SIZE
	.align		4
.L_13:
        /*0044*/ 	.byte	0x03, 0x19
        /*0046*/ 	.short	0x000c


	//----- nvinfo : EIATTR_PARAM_CBANK
	.align		4
        /*0048*/ 	.byte	0x04, 0x0a
        /*004a*/ 	.short	(.L_15 - .L_14)
	.align		4
.L_14:
        /*004c*/ 	.word	index@(.nv.constant0.square)
        /*0050*/ 	.short	0x0380
        /*0052*/ 	.short	0x000c


	//----- nvinfo : EIATTR_SW_WAR
	.align		4
.L_15:
        /*0054*/ 	.byte	0x04, 0x36
        /*0056*/ 	.short	(.L_17 - .L_16)
.L_16:
        /*0058*/ 	.word	0x00000008
.L_17:


//--------------------- .nv.callgraph             --------------------------
	.section	.nv.callgraph,"",@"SHT_CUDA_CALLGRAPH"
	.align	4
	.sectionentsize	8
	.align		4
        /*0000*/ 	.word	0x00000000
	.align		4
        /*0004*/ 	.word	0xffffffff
	.align		4
        /*0008*/ 	.word	0x00000000
	.align		4
        /*000c*/ 	.word	0xfffffffe
	.align		4
        /*0010*/ 	.word	0x00000000
	.align		4
        /*0014*/ 	.word	0xfffffffd
	.align		4
        /*0018*/ 	.word	0x00000000
	.align		4
        /*001c*/ 	.word	0xfffffffc


//--------------------- .text.square              --------------------------
	.section	.text.square,"ax",@progbits
	.align	128
        .global         square
        .type           square,@function
        .size           square,(.L_x_1 - square)
        .other          square,@"STO_CUDA_ENTRY STV_DEFAULT"
square:
.text.square:
[----:B------:R-:W-:Y:S01]  /*0000*/  LDC R1, c[0x0][0x37c] ;  /* 0x0000df00ff017b82 */ /* 0x000fe20000000800 */
[----:B------:R-:W0:Y:S01]  /*0010*/  S2R R5, SR_CTAID.X ;  /* 0x0000000000057919 */ /* 0x000e220000002500 */
[----:B------:R-:W0:Y:S01]  /*0020*/  LDCU UR4, c[0x0][0x360] ;  /* 0x00006c00ff0477ac */ /* 0x000e220008000800 */
[----:B------:R-:W0:Y:S01]  /*0030*/  S2R R0, SR_TID.X ;  /* 0x0000000000007919 */ /* 0x000e220000002100 */
[----:B------:R-:W1:Y:S01]  /*0040*/  LDCU UR5, c[0x0][0x388] ;  /* 0x00007100ff0577ac */ /* 0x000e620008000800 */
[----:B0-----:R-:W-:-:S05]  /*0050*/  IMAD R5, R5, UR4, R0 ;  /* 0x0000000405057c24 */ /* 0x001fca000f8e0200 */
[----:B-1----:R-:W-:-:S13]  /*0060*/  ISETP.GE.AND P0, PT, R5, UR5, PT ;  /* 0x0000000505007c0c */ /* 0x002fda000bf06270 */
[----:B------:R-:W-:Y:S05]  /*0070*/  @P0 EXIT ;  /* 0x000000000000094d */ /* 0x000fea0003800000 */
[----:B------:R-:W0:Y:S01]  /*0080*/  LDC.64 R2, c[0x0][0x380] ;  /* 0x0000e000ff027b82 */ /* 0x000e220000000a00 */
[----:B------:R-:W1:Y:S01]  /*0090*/  LDCU.64 UR4, c[0x0][0x358] ;  /* 0x00006b00ff0477ac */ /* 0x000e620008000a00 */
[----:B0-----:R-:W-:-:S05]  /*00a0*/  IMAD.WIDE R2, R5, 0x4, R2 ;  /* 0x0000000405027825 */ /* 0x001fca00078e0202 */
[----:B-1----:R-:W2:Y:S02]  /*00b0*/  LDG.E R0, desc[UR4][R2.64] ;  /* 0x0000000402007981 */ /* 0x002ea4000c1e1900 */
[----:B--2---:R-:W-:-:S05]  /*00c0*/  IMAD R5, R0, R0, RZ ;  /* 0x0000000000057224 */ /* 0x004fca00078e02ff */
[----:B------:R-:W-:Y:S01]  /*00d0*/  STG.E desc[UR4][R2.64], R5 ;  /* 0x0000000502007986 */ /* 0x000fe2000c101904 */
[----:B------:R-:W-:Y:S05]  /*00e0*/  EXIT ;  /* 0x000000000000794d */ /* 0x000fea0003800000 */
.L_x_0:
[----:B------:R-:W-:-:S00]  /*00f0*/  BRA `(.L_x_0) ;  /* 0xfffffffc00fc7947 */ /* 0x000fc0000383ffff */
[----:B------:R-:W-:-:S00]  /*0100*/  NOP ;  /* 0x0000000000007918 */ /* 0x000fc00000000000 */
[----:B------:R-:W-:-:S00]  /*0110*/  NOP ;  /* 0x0000000000007918 */ /* 0x000fc00000000000 */
[----:B------:R-:W-:-:S00]  /*0120*/  NOP ;  /* 0x0000000000007918 */ /* 0x000fc00000000000 */
[----:B------:R-:W-:-:S00]  /*0130*/  NOP ;  /* 0x0000000000007918 */ /* 0x000fc00000000000 */
[----:B------:R-:W-:-:S00]  /*0140*/  NOP ;  /* 0x0000000000007918 */ /* 0x000fc00000000000 */
[----:B------:R-:W-:-:S00]  /*0150*/  NOP ;  /* 0x0000000000007918 */ /* 0x000fc00000000000 */
[----:B------:R-:W-:-:S00]  /*0160*/  NOP ;  /* 0x0000000000007918 */ /* 0x000fc00000000000 */
[----:B------:R-:W-:-:S00]  /*0170*/  NOP ;  /* 0x0000000000007918 */ /* 0x000fc00000000000 */
.L_x_1:


//--------------------- .nv.shared.reserved.0     --------------------------
	.section	.nv.shared.reserved.0,"aw",@nobits
	.weak		__nv_reservedSMEM_offset_0_alias
	.size		__nv_reservedSMEM_offset_0_alias, 0, 64
	.other		__nv_reservedSMEM_offset_0_alias,@"STO_CUDA_RESERVED_SHARED STV_DEFAULT"
__nv_reservedSMEM_offset_0_alias:
	.zero		0
	.zero		64


//--------------------- .nv.constant0.square      --------------------------
	.section	.nv.constant0.square,"a",@progbits
	.sectionflags	@""
	.align	4
.nv.constant0.square:
	.zero		908


//--------------------- SYMBOLS --------------------------

	.type		.nv.reservedSmem.offset0,@object
	.size		.nv.reservedSmem.offset0,0x4
